	.headerflags	@"EF_CUDA_TEXMODE_UNIFIED EF_CUDA_64BIT_ADDRESS EF_CUDA_ACCELERATORS EF_CUDA_SM90 EF_CUDA_VIRTUAL_SM(EF_CUDA_SM90)"
	.elftype	@"ET_EXEC"


//--------------------- .nv.info                  --------------------------
	.section	.nv.info,"",@"SHT_CUDA_INFO"
	.align	4


	//----- nvinfo : EIATTR_REGCOUNT
	.align		4
        /*0000*/ 	.byte	0x04, 0x2f
        /*0002*/ 	.short	(.L_1 - .L_0)
	.align		4
.L_0:
        /*0004*/ 	.word	index@(triton_poi_fused_convolution_leaky_relu_31)
        /*0008*/ 	.word	0x00000012


	//----- nvinfo : EIATTR_MIN_STACK_SIZE
	.align		4
.L_1:
        /*000c*/ 	.byte	0x04, 0x12
        /*000e*/ 	.short	(.L_3 - .L_2)
	.align		4
.L_2:
        /*0010*/ 	.word	index@(triton_poi_fused_convolution_leaky_relu_31)
        /*0014*/ 	.word	0x00000000


	//----- nvinfo : EIATTR_FRAME_SIZE
	.align		4
.L_3:
        /*0018*/ 	.byte	0x04, 0x11
        /*001a*/ 	.short	(.L_5 - .L_4)
	.align		4
.L_4:
        /*001c*/ 	.word	index@(triton_poi_fused_convolution_leaky_relu_31)
        /*0020*/ 	.word	0x00000000


	//----- nvinfo : EIATTR_MIN_STACK_SIZE
	.align		4
.L_5:
        /*0024*/ 	.byte	0x04, 0x12
        /*0026*/ 	.short	(.L_7 - .L_6)
	.align		4
.L_6:
        /*0028*/ 	.word	index@(triton_poi_fused_convolution_leaky_relu_31)
        /*002c*/ 	.word	0x00000000
.L_7:


//--------------------- .nv.info.triton_poi_fused_convolution_leaky_relu_31 --------------------------
	.section	.nv.info.triton_poi_fused_convolution_leaky_relu_31,"",@"SHT_CUDA_INFO"
	.sectionflags	@""
	.align	4


	//----- nvinfo : EIATTR_CUDA_API_VERSION
	.align		4
        /*0000*/ 	.byte	0x04, 0x37
        /*0002*/ 	.short	(.L_9 - .L_8)
.L_8:
        /*0004*/ 	.word	0x0000007c


	//----- nvinfo : EIATTR_KPARAM_INFO
	.align		4
.L_9:
        /*0008*/ 	.byte	0x04, 0x17
        /*000a*/ 	.short	(.L_11 - .L_10)
.L_10:
        /*000c*/ 	.word	0x00000000
        /*0010*/ 	.short	0x0003
        /*0012*/ 	.short	0x0018
        /*0014*/ 	.byte	0x00, 0xf0, 0x11, 0x00


	//----- nvinfo : EIATTR_KPARAM_INFO
	.align		4
.L_11:
        /*0018*/ 	.byte	0x04, 0x17
        /*001a*/ 	.short	(.L_13 - .L_12)
.L_12:
        /*001c*/ 	.word	0x00000000
        /*0020*/ 	.short	0x0002
        /*0022*/ 	.short	0x0010
        /*0024*/ 	.byte	0x00, 0xf4, 0x21, 0x00


	//----- nvinfo : EIATTR_KPARAM_INFO
	.align		4
.L_13:
        /*0028*/ 	.byte	0x04, 0x17
        /*002a*/ 	.short	(.L_15 - .L_14)
.L_14:
        /*002c*/ 	.word	0x00000000
        /*0030*/ 	.short	0x0001
        /*0032*/ 	.short	0x0008
        /*0034*/ 	.byte	0x00, 0xf4, 0x21, 0x00


	//----- nvinfo : EIATTR_KPARAM_INFO
	.align		4
.L_15:
        /*0038*/ 	.byte	0x04, 0x17
        /*003a*/ 	.short	(.L_17 - .L_16)
.L_16:
        /*003c*/ 	.word	0x00000000
        /*0040*/ 	.short	0x0000
        /*0042*/ 	.short	0x0000
        /*0044*/ 	.byte	0x00, 0xf4, 0x21, 0x00


	//----- nvinfo : EIATTR_SPARSE_MMA_MASK
	.align		4
.L_17:
        /*0048*/ 	.byte	0x03, 0x50
        /*004a*/ 	.short	0x0000


	//----- nvinfo : EIATTR_MAXREG_COUNT
	.align		4
        /*004c*/ 	.byte	0x03, 0x1b
        /*004e*/ 	.short	0x00ff


	//----- nvinfo : EIATTR_EXIT_INSTR_OFFSETS
	.align		4
        /*0050*/ 	.byte	0x04, 0x1c
        /*0052*/ 	.short	(.L_19 - .L_18)


	//   ....[0]....
.L_18:
        /*0054*/ 	.word	0x000002f0


	//----- nvinfo : EIATTR_REQNTID
	.align		4
.L_19:
        /*0058*/ 	.byte	0x04, 0x10
        /*005a*/ 	.short	(.L_21 - .L_20)
.L_20:
        /*005c*/ 	.word	0x00000080
        /*0060*/ 	.word	0x00000001
        /*0064*/ 	.word	0x00000001


	//----- nvinfo : EIATTR_CBANK_PARAM_SIZE
	.align		4
.L_21:
        /*0068*/ 	.byte	0x03, 0x19
        /*006a*/ 	.short	0x001c


	//----- nvinfo : EIATTR_PARAM_CBANK
	.align		4
        /*006c*/ 	.byte	0x04, 0x0a
        /*006e*/ 	.short	(.L_23 - .L_22)
	.align		4
.L_22:
        /*0070*/ 	.word	index@(.nv.constant0.triton_poi_fused_convolution_leaky_relu_31)
        /*0074*/ 	.short	0x0210
        /*0076*/ 	.short	0x001c


	//----- nvinfo : EIATTR_SW_WAR
	.align		4
.L_23:
        /*0078*/ 	.byte	0x04, 0x36
        /*007a*/ 	.short	(.L_25 - .L_24)
.L_24:
        /*007c*/ 	.word	0x00000008
.L_25:


//--------------------- .nv.callgraph             --------------------------
	.section	.nv.callgraph,"",@"SHT_CUDA_CALLGRAPH"
	.align	4
	.sectionentsize	8
	.align		4
        /*0000*/ 	.word	0x00000000
	.align		4
        /*0004*/ 	.word	0xffffffff
	.align		4
        /*0008*/ 	.word	0x00000000
	.align		4
        /*000c*/ 	.word	0xfffffffe
	.align		4
        /*0010*/ 	.word	0x00000000
	.align		4
        /*0014*/ 	.word	0xfffffffd
	.align		4
        /*0018*/ 	.word	0x00000000
	.align		4
        /*001c*/ 	.word	0xfffffffc


//--------------------- .text.triton_poi_fused_convolution_leaky_relu_31 --------------------------
	.section	.text.triton_poi_fused_convolution_leaky_relu_31,"ax",@progbits
	.align	128
        .global         triton_poi_fused_convolution_leaky_relu_31
        .type           triton_poi_fused_convolution_leaky_relu_31,@function
        .size           triton_poi_fused_convolution_leaky_relu_31,(.L_x_1 - triton_poi_fused_convolution_leaky_relu_31)
        .other          triton_poi_fused_convolution_leaky_relu_31,@"STO_CUDA_ENTRY STV_DEFAULT"
triton_poi_fused_convolution_leaky_relu_31:
.text.triton_poi_fused_convolution_leaky_relu_31:
[----:B------:R-:W-:Y:S01]  /*0000*/  LDC R1, c[0x0][0x28] ;  /* 0x00000a00ff017b82 */ /* 0x000fe20000000800 */
[----:B------:R-:W1:Y:S07]  /*0010*/  S2R R0, SR_TID.X ;  /* 0x0000000000007919 */ /* 0x000e6e0000002100 */
[----:B------:R-:W2:Y:S01]  /*0020*/  LDC.64 R2, c[0x0][0x220] ;  /* 0x00008800ff027b82 */ /* 0x000ea20000000a00 */
[----:B------:R-:W-:Y:S01]  /*0030*/  ULDC.64 UR4, c[0x0][0x208] ;  /* 0x0000820000047ab9 */ /* 0x000fe20000000a00 */
[----:B------:R-:W3:Y:S06]  /*0040*/  S2R R11, SR_CTAID.X ;  /* 0x00000000000b7919 */ /* 0x000eec0000002500 */
[----:B------:R-:W4:Y:S01]  /*0050*/  LDC.64 R6, c[0x0][0x218] ;  /* 0x00008600ff067b82 */ /* 0x000f220000000a00 */
[----:B-1----:R-:W-:-:S05]  /*0060*/  IMAD.SHL.U32 R0, R0, 0x2, RZ ;  /* 0x0000000200007824 */ /* 0x002fca00078e00ff */
[----:B------:R-:W-:-:S04]  /*0070*/  LOP3.LUT R0, R0, 0xfe, RZ, 0xc0, !PT ;  /* 0x000000fe00007812 */ /* 0x000fc800078ec0ff */
[----:B---3--:R-:W-:-:S05]  /*0080*/  LEA R11, R11, R0, 0x8 ;  /* 0x000000000b0b7211 */ /* 0x008fca00078e40ff */
[C---:B------:R-:W-:Y:S02]  /*0090*/  VIADD R0, R11.reuse, 0x1 ;  /* 0x000000010b007836 */ /* 0x040fe40000000000 */
[----:B------:R-:W-:-:S04]  /*00a0*/  IMAD.HI R4, R11, 0x66666667, RZ ;  /* 0x666666670b047827 */ /* 0x000fc800078e02ff */
[----:B------:R-:W-:Y:S01]  /*00b0*/  IMAD.HI R8, R0, 0x66666667, RZ ;  /* 0x6666666700087827 */ /* 0x000fe200078e02ff */
[----:B------:R-:W-:-:S03]  /*00c0*/  SHF.R.S32.HI R5, RZ, 0x1, R4 ;  /* 0x00000001ff057819 */ /* 0x000fc60000011404 */
[----:B----4-:R-:W-:Y:S01]  /*00d0*/  IMAD.WIDE R6, R11, 0x4, R6 ;  /* 0x000000040b067825 */ /* 0x010fe200078e0206 */
[----:B------:R-:W-:Y:S02]  /*00e0*/  SHF.R.S32.HI R9, RZ, 0x1, R8 ;  /* 0x00000001ff097819 */ /* 0x000fe40000011408 */
[----:B------:R-:W-:Y:S02]  /*00f0*/  LEA.HI R0, R4, R5, RZ, 0x1 ;  /* 0x0000000504007211 */ /* 0x000fe400078f08ff */
[----:B------:R-:W1:Y:S01]  /*0100*/  LDC.64 R4, c[0x0][0x210] ;  /* 0x00008400ff047b82 */ /* 0x000e620000000a00 */
[----:B------:R-:W-:Y:S02]  /*0110*/  LEA.HI R9, R8, R9, RZ, 0x1 ;  /* 0x0000000908097211 */ /* 0x000fe400078f08ff */
[----:B------:R-:W-:Y:S02]  /*0120*/  SHF.R.S32.HI R13, RZ, 0x1f, R0 ;  /* 0x0000001fff0d7819 */ /* 0x000fe40000011400 */
[----:B------:R-:W-:-:S02]  /*0130*/  SHF.R.S32.HI R8, RZ, 0x1f, R9 ;  /* 0x0000001fff087819 */ /* 0x000fc40000011409 */
[----:B------:R-:W-:Y:S02]  /*0140*/  LEA.HI R13, R13, R0, RZ, 0xa ;  /* 0x000000000d0d7211 */ /* 0x000fe400078f50ff */
[----:B------:R-:W-:Y:S02]  /*0150*/  LEA.HI R8, R8, R9, RZ, 0xa ;  /* 0x0000000908087211 */ /* 0x000fe400078f50ff */
[----:B------:R-:W-:Y:S02]  /*0160*/  LOP3.LUT R13, R13, 0xfffffc00, RZ, 0xc0, !PT ;  /* 0xfffffc000d0d7812 */ /* 0x000fe400078ec0ff */
[----:B------:R-:W-:Y:S02]  /*0170*/  LOP3.LUT R8, R8, 0xfffffc00, RZ, 0xc0, !PT ;  /* 0xfffffc0008087812 */ /* 0x000fe400078ec0ff */
[----:B------:R-:W-:-:S03]  /*0180*/  IADD3 R13, R0, -R13, RZ ;  /* 0x8000000d000d7210 */ /* 0x000fc60007ffe0ff */
[----:B------:R-:W-:Y:S02]  /*0190*/  IMAD.IADD R15, R9, 0x1, -R8 ;  /* 0x00000001090f7824 */ /* 0x000fe400078e0a08 */
[--C-:B--2---:R-:W-:Y:S02]  /*01a0*/  IMAD.WIDE R8, R13, 0x4, R2.reuse ;  /* 0x000000040d087825 */ /* 0x104fe400078e0202 */
[----:B------:R-:W2:Y:S02]  /*01b0*/  LDG.E.64 R12, desc[UR4][R6.64] ;  /* 0x00000004060c7981 */ /* 0x000ea4000c1e1b00 */
[----:B------:R-:W-:Y:S02]  /*01c0*/  IMAD.WIDE R2, R15, 0x4, R2 ;  /* 0x000000040f027825 */ /* 0x000fe400078e0202 */
[----:B------:R-:W2:Y:S02]  /*01d0*/  LDG.E.EL R9, desc[UR4][R8.64] ;  /* 0x0000000408097981 */ /* 0x000ea4000c2e1900 */
[----:B-1----:R-:W-:-:S02]  /*01e0*/  IMAD.WIDE R4, R11, 0x4, R4 ;  /* 0x000000040b047825 */ /* 0x002fc400078e0204 */
[----:B------:R-:W3:Y:S04]  /*01f0*/  LDG.E.EL R2, desc[UR4][R2.64] ;  /* 0x0000000402027981 */ /* 0x000ee8000c2e1900 */
[----:B------:R-:W4:Y:S01]  /*0200*/  LDG.E.64 R10, desc[UR4][R4.64] ;  /* 0x00000004040a7981 */ /* 0x000f22000c1e1b00 */
[C---:B--2---:R-:W-:Y:S02]  /*0210*/  FSETP.GT.AND P1, PT, R9.reuse, -R12, PT ;  /* 0x8000000c0900720b */ /* 0x044fe40003f24000 */
[C---:B---3--:R-:W-:Y:S02]  /*0220*/  FSETP.GT.AND P0, PT, R2.reuse, -R13, PT ;  /* 0x8000000d0200720b */ /* 0x048fe40003f04000 */
[----:B----4-:R-:W-:Y:S02]  /*0230*/  FSETP.GT.AND P3, PT, R9, -R10, PT ;  /* 0x8000000a0900720b */ /* 0x010fe40003f64000 */
[----:B------:R-:W-:Y:S01]  /*0240*/  FSETP.GT.AND P2, PT, R2, -R11, PT ;  /* 0x8000000b0200720b */ /* 0x000fe20003f44000 */
[----:B------:R-:W-:Y:S01]  /*0250*/  FADD R10, R10, R9 ;  /* 0x000000090a0a7221 */ /* 0x000fe20000000000 */
[----:B------:R-:W-:Y:S01]  /*0260*/  FADD R11, R11, R2 ;  /* 0x000000020b0b7221 */ /* 0x000fe20000000000 */
[----:B------:R-:W-:Y:S01]  /*0270*/  FADD R12, R9, R12 ;  /* 0x0000000c090c7221 */ /* 0x000fe20000000000 */
[----:B------:R-:W-:-:S03]  /*0280*/  FADD R13, R2, R13 ;  /* 0x0000000d020d7221 */ /* 0x000fc60000000000 */
[----:B------:R-:W-:Y:S02]  /*0290*/  @!P1 FMUL R12, R12, 0.10000000149011611938 ;  /* 0x3dcccccd0c0c9820 */ /* 0x000fe40000400000 */
[----:B------:R-:W-:Y:S02]  /*02a0*/  @!P0 FMUL R13, R13, 0.10000000149011611938 ;  /* 0x3dcccccd0d0d8820 */ /* 0x000fe40000400000 */
[----:B------:R-:W-:Y:S02]  /*02b0*/  @!P3 FMUL R10, R10, 0.10000000149011611938 ;  /* 0x3dcccccd0a0ab820 */ /* 0x000fe40000400000 */
[----:B------:R-:W-:-:S05]  /*02c0*/  @!P2 FMUL R11, R11, 0.10000000149011611938 ;  /* 0x3dcccccd0b0ba820 */ /* 0x000fca0000400000 */
[----:B------:R-:W-:Y:S04]  /*02d0*/  STG.E.64 desc[UR4][R4.64], R10 ;  /* 0x0000000a04007986 */ /* 0x000fe8000c101b04 */
[----:B------:R-:W-:Y:S01]  /*02e0*/  STG.E.64 desc[UR4][R6.64], R12 ;  /* 0x0000000c06007986 */ /* 0x000fe2000c101b04 */
[----:B------:R-:W-:Y:S05]  /*02f0*/  EXIT ;  /* 0x000000000000794d */ /* 0x000fea0003800000 */
.L_x_0:
[----:B------:R-:W-:-:S00]  /*0300*/  BRA `(.L_x_0) ;  /* 0xfffffffc00fc7947 */ /* 0x000fc0000383ffff */
[----:B------:R-:W-:-:S00]  /*0310*/  NOP ;  /* 0x0000000000007918 */ /* 0x000fc00000000000 */
        /* <DEDUP_REMOVED lines=14> */
.L_x_1:


//--------------------- .nv.constant0.triton_poi_fused_convolution_leaky_relu_31 --------------------------
	.section	.nv.constant0.triton_poi_fused_convolution_leaky_relu_31,"a",@progbits
	.sectionflags	@""
	.align	4
.nv.constant0.triton_poi_fused_convolution_leaky_relu_31:
	.zero		556
